	.headerflags	@"EF_CUDA_TEXMODE_UNIFIED EF_CUDA_64BIT_ADDRESS EF_CUDA_ACCELERATORS EF_CUDA_SM90 EF_CUDA_VIRTUAL_SM(EF_CUDA_SM90)"
	.elftype	@"ET_EXEC"


//--------------------- .nv.info                  --------------------------
	.section	.nv.info,"",@"SHT_CUDA_INFO"
	.align	4


	//----- nvinfo : EIATTR_REGCOUNT
	.align		4
        /*0000*/ 	.byte	0x04, 0x2f
        /*0002*/ 	.short	(.L_3 - .L_2)
	.align		4
.L_2:
        /*0004*/ 	.word	index@(triton_poi_fused__native_batch_norm_legit_no_training_relu_42)
        /*0008*/ 	.word	0x00000012


	//----- nvinfo : EIATTR_MIN_STACK_SIZE
	.align		4
.L_3:
        /*000c*/ 	.byte	0x04, 0x12
        /*000e*/ 	.short	(.L_5 - .L_4)
	.align		4
.L_4:
        /*0010*/ 	.word	index@(triton_poi_fused__native_batch_norm_legit_no_training_relu_42)
        /*0014*/ 	.word	0x00000000


	//----- nvinfo : EIATTR_FRAME_SIZE
	.align		4
.L_5:
        /*0018*/ 	.byte	0x04, 0x11
        /*001a*/ 	.short	(.L_7 - .L_6)
	.align		4
.L_6:
        /*001c*/ 	.word	index@(triton_poi_fused__native_batch_norm_legit_no_training_relu_42)
        /*0020*/ 	.word	0x00000000


	//----- nvinfo : EIATTR_MIN_STACK_SIZE
	.align		4
.L_7:
        /*0024*/ 	.byte	0x04, 0x12
        /*0026*/ 	.short	(.L_9 - .L_8)
	.align		4
.L_8:
        /*0028*/ 	.word	index@(triton_poi_fused__native_batch_norm_legit_no_training_relu_42)
        /*002c*/ 	.word	0x00000000
.L_9:


//--------------------- .nv.info.triton_poi_fused__native_batch_norm_legit_no_training_relu_42 --------------------------
	.section	.nv.info.triton_poi_fused__native_batch_norm_legit_no_training_relu_42,"",@"SHT_CUDA_INFO"
	.sectionflags	@""
	.align	4


	//----- nvinfo : EIATTR_CUDA_API_VERSION
	.align		4
        /*0000*/ 	.byte	0x04, 0x37
        /*0002*/ 	.short	(.L_11 - .L_10)
.L_10:
        /*0004*/ 	.word	0x0000007c


	//----- nvinfo : EIATTR_KPARAM_INFO
	.align		4
.L_11:
        /*0008*/ 	.byte	0x04, 0x17
        /*000a*/ 	.short	(.L_13 - .L_12)
.L_12:
        /*000c*/ 	.word	0x00000000
        /*0010*/ 	.short	0x0006
        /*0012*/ 	.short	0x0030
        /*0014*/ 	.byte	0x00, 0xf0, 0x11, 0x00


	//----- nvinfo : EIATTR_KPARAM_INFO
	.align		4
.L_13:
        /*0018*/ 	.byte	0x04, 0x17
        /*001a*/ 	.short	(.L_15 - .L_14)
.L_14:
        /*001c*/ 	.word	0x00000000
        /*0020*/ 	.short	0x0005
        /*0022*/ 	.short	0x0028
        /*0024*/ 	.byte	0x00, 0xf4, 0x21, 0x00


	//----- nvinfo : EIATTR_KPARAM_INFO
	.align		4
.L_15:
        /*0028*/ 	.byte	0x04, 0x17
        /*002a*/ 	.short	(.L_17 - .L_16)
.L_16:
        /*002c*/ 	.word	0x00000000
        /*0030*/ 	.short	0x0004
        /*0032*/ 	.short	0x0020
        /*0034*/ 	.byte	0x00, 0xf4, 0x21, 0x00


	//----- nvinfo : EIATTR_KPARAM_INFO
	.align		4
.L_17:
        /*0038*/ 	.byte	0x04, 0x17
        /*003a*/ 	.short	(.L_19 - .L_18)
.L_18:
        /*003c*/ 	.word	0x00000000
        /*0040*/ 	.short	0x0003
        /*0042*/ 	.short	0x0018
        /*0044*/ 	.byte	0x00, 0xf4, 0x21, 0x00


	//----- nvinfo : EIATTR_KPARAM_INFO
	.align		4
.L_19:
        /*0048*/ 	.byte	0x04, 0x17
        /*004a*/ 	.short	(.L_21 - .L_20)
.L_20:
        /*004c*/ 	.word	0x00000000
        /*0050*/ 	.short	0x0002
        /*0052*/ 	.short	0x0010
        /*0054*/ 	.byte	0x00, 0xf4, 0x21, 0x00


	//----- nvinfo : EIATTR_KPARAM_INFO
	.align		4
.L_21:
        /*0058*/ 	.byte	0x04, 0x17
        /*005a*/ 	.short	(.L_23 - .L_22)
.L_22:
        /*005c*/ 	.word	0x00000000
        /*0060*/ 	.short	0x0001
        /*0062*/ 	.short	0x0008
        /*0064*/ 	.byte	0x00, 0xf4, 0x21, 0x00


	//----- nvinfo : EIATTR_KPARAM_INFO
	.align		4
.L_23:
        /*0068*/ 	.byte	0x04, 0x17
        /*006a*/ 	.short	(.L_25 - .L_24)
.L_24:
        /*006c*/ 	.word	0x00000000
        /*0070*/ 	.short	0x0000
        /*0072*/ 	.short	0x0000
        /*0074*/ 	.byte	0x00, 0xf4, 0x21, 0x00


	//----- nvinfo : EIATTR_SPARSE_MMA_MASK
	.align		4
.L_25:
        /*0078*/ 	.byte	0x03, 0x50
        /*007a*/ 	.short	0x0000


	//----- nvinfo : EIATTR_MAXREG_COUNT
	.align		4
        /*007c*/ 	.byte	0x03, 0x1b
        /*007e*/ 	.short	0x00ff


	//----- nvinfo : EIATTR_EXIT_INSTR_OFFSETS
	.align		4
        /*0080*/ 	.byte	0x04, 0x1c
        /*0082*/ 	.short	(.L_27 - .L_26)


	//   ....[0]....
.L_26:
        /*0084*/ 	.word	0x000003d0


	//----- nvinfo : EIATTR_REQNTID
	.align		4
.L_27:
        /*0088*/ 	.byte	0x04, 0x10
        /*008a*/ 	.short	(.L_29 - .L_28)
.L_28:
        /*008c*/ 	.word	0x00000080
        /*0090*/ 	.word	0x00000001
        /*0094*/ 	.word	0x00000001


	//----- nvinfo : EIATTR_CBANK_PARAM_SIZE
	.align		4
.L_29:
        /*0098*/ 	.byte	0x03, 0x19
        /*009a*/ 	.short	0x0034


	//----- nvinfo : EIATTR_PARAM_CBANK
	.align		4
        /*009c*/ 	.byte	0x04, 0x0a
        /*009e*/ 	.short	(.L_31 - .L_30)
	.align		4
.L_30:
        /*00a0*/ 	.word	index@(.nv.constant0.triton_poi_fused__native_batch_norm_legit_no_training_relu_42)
        /*00a4*/ 	.short	0x0210
        /*00a6*/ 	.short	0x0034


	//----- nvinfo : EIATTR_SW_WAR
	.align		4
.L_31:
        /*00a8*/ 	.byte	0x04, 0x36
        /*00aa*/ 	.short	(.L_33 - .L_32)
.L_32:
        /*00ac*/ 	.word	0x00000008
.L_33:


//--------------------- .nv.callgraph             --------------------------
	.section	.nv.callgraph,"",@"SHT_CUDA_CALLGRAPH"
	.align	4
	.sectionentsize	8
	.align		4
        /*0000*/ 	.word	0x00000000
	.align		4
        /*0004*/ 	.word	0xffffffff
	.align		4
        /*0008*/ 	.word	0x00000000
	.align		4
        /*000c*/ 	.word	0xfffffffe
	.align		4
        /*0010*/ 	.word	0x00000000
	.align		4
        /*0014*/ 	.word	0xfffffffd
	.align		4
        /*0018*/ 	.word	0x00000000
	.align		4
        /*001c*/ 	.word	0xfffffffc


//--------------------- .nv.constant4             --------------------------
	.section	.nv.constant4,"a",@progbits
	.align	8
	.align		8
.nv.constant4:
        /*0000*/ 	.dword	_$_str
	.align		8
        /*0008*/ 	.dword	_$_str_$_2


//--------------------- .text.triton_poi_fused__native_batch_norm_legit_no_training_relu_42 --------------------------
	.section	.text.triton_poi_fused__native_batch_norm_legit_no_training_relu_42,"ax",@progbits
	.align	128
        .global         triton_poi_fused__native_batch_norm_legit_no_training_relu_42
        .type           triton_poi_fused__native_batch_norm_legit_no_training_relu_42,@function
        .size           triton_poi_fused__native_batch_norm_legit_no_training_relu_42,(.L_x_1 - triton_poi_fused__native_batch_norm_legit_no_training_relu_42)
        .other          triton_poi_fused__native_batch_norm_legit_no_training_relu_42,@"STO_CUDA_ENTRY STV_DEFAULT"
triton_poi_fused__native_batch_norm_legit_no_training_relu_42:
.text.triton_poi_fused__native_batch_norm_legit_no_training_relu_42:
[----:B------:R-:W-:Y:S01]  /*0000*/  LDC R1, c[0x0][0x28] ;  /* 0x00000a00ff017b82 */ /* 0x000fe20000000800 */
[----:B------:R-:W1:Y:S07]  /*0010*/  S2R R0, SR_TID.X ;  /* 0x0000000000007919 */ /* 0x000e6e0000002100 */
[----:B------:R-:W2:Y:S01]  /*0020*/  LDC.64 R2, c[0x0][0x220] ;  /* 0x00008800ff027b82 */ /* 0x000ea20000000a00 */
[----:B------:R-:W-:Y:S01]  /*0030*/  ULDC.64 UR4, c[0x0][0x208] ;  /* 0x0000820000047ab9 */ /* 0x000fe20000000a00 */
[----:B------:R-:W3:Y:S06]  /*0040*/  S2R R7, SR_CTAID.X ;  /* 0x0000000000077919 */ /* 0x000eec0000002500 */
[----:B------:R-:W4:Y:S08]  /*0050*/  LDC.64 R8, c[0x0][0x228] ;  /* 0x00008a00ff087b82 */ /* 0x000f300000000a00 */
[----:B------:R-:W5:Y:S01]  /*0060*/  LDC.64 R10, c[0x0][0x230] ;  /* 0x00008c00ff0a7b82 */ /* 0x000f620000000a00 */
[----:B-1----:R-:W-:-:S02]  /*0070*/  SHF.L.U32 R0, R0, 0x1, RZ ;  /* 0x0000000100007819 */ /* 0x002fc400000006ff */
[----:B---3--:R-:W-:Y:S02]  /*0080*/  SHF.R.S32.HI R5, RZ, 0x17, R7 ;  /* 0x00000017ff057819 */ /* 0x008fe40000011407 */
[----:B------:R-:W-:Y:S02]  /*0090*/  LOP3.LUT R0, R0, 0xfe, RZ, 0xc0, !PT ;  /* 0x000000fe00007812 */ /* 0x000fe400078ec0ff */
[----:B------:R-:W-:Y:S02]  /*00a0*/  SGXT R5, R5, 0x1 ;  /* 0x000000010505781a */ /* 0x000fe40000000200 */
[----:B------:R-:W-:Y:S02]  /*00b0*/  LEA R0, R7, R0, 0x8 ;  /* 0x0000000007007211 */ /* 0x000fe400078e40ff */
[----:B------:R-:W1:Y:S02]  /*00c0*/  LDC.64 R6, c[0x0][0x218] ;  /* 0x00008600ff067b82 */ /* 0x000e640000000a00 */
[----:B------:R-:W-:-:S04]  /*00d0*/  LEA.HI R5, R5, R0, RZ, 0x9 ;  /* 0x0000000005057211 */ /* 0x000fc800078f48ff */
[----:B------:R-:W-:-:S04]  /*00e0*/  LOP3.LUT R5, R5, 0xfffffe00, RZ, 0xc0, !PT ;  /* 0xfffffe0005057812 */ /* 0x000fc800078ec0ff */
[----:B------:R-:W-:Y:S02]  /*00f0*/  IADD3 R13, R0, -R5, RZ ;  /* 0x80000005000d7210 */ /* 0x000fe40007ffe0ff */
[----:B------:R-:W3:Y:S03]  /*0100*/  LDC.64 R4, c[0x0][0x210] ;  /* 0x00008400ff047b82 */ /* 0x000ee60000000a00 */
[----:B--2---:R-:W-:-:S06]  /*0110*/  IMAD.WIDE R2, R13, 0x4, R2 ;  /* 0x000000040d027825 */ /* 0x004fcc00078e0202 */
[----:B------:R-:W2:Y:S01]  /*0120*/  LDG.E.EL.64 R2, desc[UR4][R2.64] ;  /* 0x0000000402027981 */ /* 0x000ea2000c2e1b00 */
[----:B-1----:R-:W-:-:S04]  /*0130*/  IMAD.WIDE R6, R13, 0x4, R6 ;  /* 0x000000040d067825 */ /* 0x002fc800078e0206 */
[C---:B----4-:R-:W-:Y:S02]  /*0140*/  IMAD.WIDE R8, R13.reuse, 0x4, R8 ;  /* 0x000000040d087825 */ /* 0x050fe400078e0208 */
[----:B------:R-:W4:Y:S02]  /*0150*/  LDG.E.EL.64 R6, desc[UR4][R6.64] ;  /* 0x0000000406067981 */ /* 0x000f24000c2e1b00 */
[----:B-----5:R-:W-:Y:S02]  /*0160*/  IMAD.WIDE R10, R13, 0x4, R10 ;  /* 0x000000040d0a7825 */ /* 0x020fe400078e020a */
[----:B------:R-:W5:Y:S02]  /*0170*/  LDG.E.EL.64 R8, desc[UR4][R8.64] ;  /* 0x0000000408087981 */ /* 0x000f64000c2e1b00 */
[----:B---3--:R-:W-:Y:S02]  /*0180*/  IMAD.WIDE R4, R0, 0x4, R4 ;  /* 0x0000000400047825 */ /* 0x008fe400078e0204 */
[----:B------:R-:W5:Y:S04]  /*0190*/  LDG.E.EL.64 R10, desc[UR4][R10.64] ;  /* 0x000000040a0a7981 */ /* 0x000f68000c2e1b00 */
[----:B------:R-:W4:Y:S01]  /*01a0*/  LDG.E.64 R4, desc[UR4][R4.64] ;  /* 0x0000000404047981 */ /* 0x000f22000c1e1b00 */
[----:B------:R-:W-:Y:S01]  /*01b0*/  HFMA2.MMA R14, -RZ, RZ, 1.625, 0 ;  /* 0x3e800000ff0e7435 */ /* 0x000fe200000001ff */
[----:B--2---:R-:W-:Y:S01]  /*01c0*/  FADD R2, R2, 9.9999997473787516356e-06 ;  /* 0x3727c5ac02027421 */ /* 0x004fe20000000000 */
[----:B------:R-:W-:-:S03]  /*01d0*/  FADD R3, R3, 9.9999997473787516356e-06 ;  /* 0x3727c5ac03037421 */ /* 0x000fc60000000000 */
[----:B------:R-:W1:Y:S08]  /*01e0*/  MUFU.SQRT R12, R2 ;  /* 0x00000002000c7308 */ /* 0x000e700000002000 */
[----:B------:R2:W3:Y:S01]  /*01f0*/  MUFU.SQRT R13, R3 ;  /* 0x00000003000d7308 */ /* 0x0004e20000002000 */
[C---:B-1----:R-:W-:Y:S02]  /*0200*/  FSETP.GT.AND P0, PT, R12.reuse, 8.50705917302346158658e+37, PT ;  /* 0x7e8000000c00780b */ /* 0x042fe40003f04000 */
[----:B------:R-:W-:Y:S01]  /*0210*/  FSETP.GEU.AND P2, PT, R12, 1.175494350822287508e-38, PT ;  /* 0x008000000c00780b */ /* 0x000fe20003f4e000 */
[----:B--2---:R-:W1:Y:S01]  /*0220*/  LDC.64 R2, c[0x0][0x238] ;  /* 0x00008e00ff027b82 */ /* 0x004e620000000a00 */
[----:B---3--:R-:W-:-:S02]  /*0230*/  FSETP.GT.AND P1, PT, R13, 8.50705917302346158658e+37, PT ;  /* 0x7e8000000d00780b */ /* 0x008fc40003f24000 */
[----:B------:R-:W-:-:S07]  /*0240*/  FSETP.GEU.AND P3, PT, R13, 1.175494350822287508e-38, PT ;  /* 0x008000000d00780b */ /* 0x000fce0003f6e000 */
[----:B------:R-:W-:-:S04]  /*0250*/  @P0 FMUL R12, R12, 0.25 ;  /* 0x3e8000000c0c0820 */ /* 0x000fc80000400000 */
[----:B------:R-:W-:Y:S01]  /*0260*/  @!P2 FMUL R12, R12, 16777216 ;  /* 0x4b8000000c0ca820 */ /* 0x000fe20000400000 */
[----:B------:R-:W-:-:S04]  /*0270*/  @P1 FMUL R13, R13, 0.25 ;  /* 0x3e8000000d0d1820 */ /* 0x000fc80000400000 */
[----:B------:R-:W-:Y:S01]  /*0280*/  @!P3 FMUL R13, R13, 16777216 ;  /* 0x4b8000000d0db820 */ /* 0x000fe20000400000 */
[----:B------:R-:W2:Y:S01]  /*0290*/  MUFU.RCP R12, R12 ;  /* 0x0000000c000c7308 */ /* 0x000ea20000001000 */
[----:B------:R-:W-:-:S07]  /*02a0*/  FSEL R15, R14, 1, P0 ;  /* 0x3f8000000e0f7808 */ /* 0x000fce0000000000 */
[----:B------:R-:W3:Y:S01]  /*02b0*/  MUFU.RCP R13, R13 ;  /* 0x0000000d000d7308 */ /* 0x000ee20000001000 */
[----:B------:R-:W-:Y:S01]  /*02c0*/  FSEL R14, R14, 1, P1 ;  /* 0x3f8000000e0e7808 */ /* 0x000fe20000800000 */
[----:B------:R-:W-:-:S04]  /*02d0*/  @!P2 FMUL R15, R15, 16777216 ;  /* 0x4b8000000f0fa820 */ /* 0x000fc80000400000 */
[----:B------:R-:W-:Y:S01]  /*02e0*/  @!P3 FMUL R14, R14, 16777216 ;  /* 0x4b8000000e0eb820 */ /* 0x000fe20000400000 */
[----:B----4-:R-:W-:Y:S01]  /*02f0*/  FADD R5, R5, -R7 ;  /* 0x8000000705057221 */ /* 0x010fe20000000000 */
[----:B------:R-:W-:Y:S01]  /*0300*/  FADD R4, R4, -R6 ;  /* 0x8000000604047221 */ /* 0x000fe20000000000 */
[----:B--2---:R-:W-:Y:S01]  /*0310*/  FMUL R15, R12, R15 ;  /* 0x0000000f0c0f7220 */ /* 0x004fe20000400000 */
[----:B---3--:R-:W-:-:S03]  /*0320*/  FMUL R14, R13, R14 ;  /* 0x0000000e0d0e7220 */ /* 0x008fc60000400000 */
[----:B------:R-:W-:Y:S01]  /*0330*/  FMUL R15, R4, R15 ;  /* 0x0000000f040f7220 */ /* 0x000fe20000400000 */
[----:B------:R-:W-:-:S03]  /*0340*/  FMUL R14, R5, R14 ;  /* 0x0000000e050e7220 */ /* 0x000fc60000400000 */
[----:B-----5:R-:W-:Y:S01]  /*0350*/  FFMA R8, R8, R15, R10 ;  /* 0x0000000f08087223 */ /* 0x020fe2000000000a */
[----:B------:R-:W-:-:S04]  /*0360*/  FFMA R9, R9, R14, R11 ;  /* 0x0000000e09097223 */ /* 0x000fc8000000000b */
[----:B------:R-:W-:Y:S02]  /*0370*/  FSETP.GEU.AND P0, PT, R8, RZ, PT ;  /* 0x000000ff0800720b */ /* 0x000fe40003f0e000 */
[C---:B------:R-:W-:Y:S01]  /*0380*/  FSETP.GEU.AND P1, PT, R9.reuse, RZ, PT ;  /* 0x000000ff0900720b */ /* 0x040fe20003f2e000 */
[----:B-1----:R-:W-:Y:S01]  /*0390*/  IMAD.WIDE R2, R0, 0x4, R2 ;  /* 0x0000000400027825 */ /* 0x002fe200078e0202 */
[----:B------:R-:W-:Y:S02]  /*03a0*/  FSEL R8, R8, RZ, P0 ;  /* 0x000000ff08087208 */ /* 0x000fe40000000000 */
[----:B------:R-:W-:-:S05]  /*03b0*/  FSEL R9, R9, RZ, P1 ;  /* 0x000000ff09097208 */ /* 0x000fca0000800000 */
[----:B------:R-:W-:Y:S01]  /*03c0*/  STG.E.64 desc[UR4][R2.64], R8 ;  /* 0x0000000802007986 */ /* 0x000fe2000c101b04 */
[----:B------:R-:W-:Y:S05]  /*03d0*/  EXIT ;  /* 0x000000000000794d */ /* 0x000fea0003800000 */
.L_x_0:
[----:B------:R-:W-:-:S00]  /*03e0*/  BRA `(.L_x_0) ;  /* 0xfffffffc00fc7947 */ /* 0x000fc0000383ffff */
[----:B------:R-:W-:-:S00]  /*03f0*/  NOP ;  /* 0x0000000000007918 */ /* 0x000fc00000000000 */
        /* <DEDUP_REMOVED lines=8> */
.L_x_1:


//--------------------- .nv.global.init           --------------------------
	.section	.nv.global.init,"aw",@progbits
.nv.global.init:
	.type		_$_str,@object
	.size		_$_str,(_$_str_$_2 - _$_str)
_$_str:
        /*0000*/ 	.byte	0x5f, 0x5f, 0x43, 0x55, 0x44, 0x41, 0x5f, 0x46, 0x54, 0x5a, 0x00
	.type		_$_str_$_2,@object
	.size		_$_str_$_2,(.L_1 - _$_str_$_2)
_$_str_$_2:
        /*000b*/ 	.byte	0x5f, 0x5f, 0x43, 0x55, 0x44, 0x41, 0x5f, 0x50, 0x52, 0x45, 0x43, 0x5f, 0x53, 0x51, 0x52, 0x54
        /*001b*/ 	.byte	0x00
.L_1:


//--------------------- .nv.constant0.triton_poi_fused__native_batch_norm_legit_no_training_relu_42 --------------------------
	.section	.nv.constant0.triton_poi_fused__native_batch_norm_legit_no_training_relu_42,"a",@progbits
	.sectionflags	@""
	.align	4
.nv.constant0.triton_poi_fused__native_batch_norm_legit_no_training_relu_42:
	.zero		580
